//
// Generated by NVIDIA NVVM Compiler
//
// Compiler Build ID: CL-36424714
// Cuda compilation tools, release 13.0, V13.0.88
// Based on NVVM 20.0.0
//

.version 9.0
.target sm_100
.address_size 64

	// .globl	_Z10pi_leibnizPdx

.visible .entry _Z10pi_leibnizPdx(
	.param .u64 .ptr .align 1 _Z10pi_leibnizPdx_param_0,
	.param .u64 _Z10pi_leibnizPdx_param_1
)
{
	.reg .pred 	%p<4>;
	.reg .b32 	%r<6>;
	.reg .b64 	%rd<12>;
	.reg .b64 	%fd<13>;

	ld.param.u64 	%rd6, [_Z10pi_leibnizPdx_param_0];
	ld.param.u64 	%rd7, [_Z10pi_leibnizPdx_param_1];
	mov.u32 	%r1, %ctaid.x;
	mov.u32 	%r2, %ntid.x;
	mov.u32 	%r3, %tid.x;
	mad.lo.s32 	%r4, %r1, %r2, %r3;
	cvt.u64.u32 	%rd11, %r4;
	cvt.u64.u32 	%rd2, %r2;
	setp.le.u64 	%p1, %rd7, %rd11;
	mov.f64 	%fd12, 0d0000000000000000;
	@%p1 bra 	$L__BB0_3;
	mov.u32 	%r5, %nctaid.x;
	cvt.u64.u32 	%rd8, %r5;
	mul.lo.s64 	%rd3, %rd2, %rd8;
	mov.f64 	%fd12, 0d0000000000000000;
$L__BB0_2:
	and.b64  	%rd9, %rd11, 1;
	setp.eq.b64 	%p2, %rd9, 1;
	selp.f64 	%fd6, 0dBFF0000000000000, 0d3FF0000000000000, %p2;
	cvt.rn.f64.u64 	%fd7, %rd11;
	fma.rn.f64 	%fd8, %fd7, 0d4000000000000000, 0d3FF0000000000000;
	div.rn.f64 	%fd9, %fd6, %fd8;
	add.f64 	%fd12, %fd12, %fd9;
	add.s64 	%rd11, %rd11, %rd3;
	setp.lt.u64 	%p3, %rd11, %rd7;
	@%p3 bra 	$L__BB0_2;
$L__BB0_3:
	cvta.to.global.u64 	%rd10, %rd6;
	atom.global.add.f64 	%fd10, [%rd10], %fd12;
	ret;

}


// ===== COMPILED SASS (sm_100) =====

	.target	sm_100

	.elftype	@"ET_EXEC"


//--------------------- .note.nv.tkinfo           --------------------------
	.section	.note.nv.tkinfo,"",@"SHT_NOTE"
	.sectionflags	@"SHF_NOTE_NV_TKINFO"
	.tkinfo
        /*0018*/ 	.word	0x00000002
        /*0030*/ 	.string	""
        /*0030*/ 	.string	"ptxas"
        /*0030*/ 	.string	"Cuda compilation tools, release 13.0, V13.0.88"
        /*0030*/ 	.string	"Build cuda_13.0.r13.0/compiler.36424714_0"
        /*0030*/ 	.string	"-arch sm_100 -m 64 "



//--------------------- .note.nv.cuinfo           --------------------------
	.section	.note.nv.cuinfo,"",@"SHT_NOTE"
	.sectionflags	@"SHF_NOTE_NV_CUINFO"
        /*0018*/ 	.short	0x0002
        /*001a*/ 	.short	0x0064
        /*001c*/ 	.short	0x0082
	.zero		2


//--------------------- .nv.info                  --------------------------
	.section	.nv.info,"",@"SHT_CUDA_INFO"
	.align	4


	//----- nvinfo : EIATTR_REGCOUNT
	.align		4
        /*0000*/ 	.byte	0x04, 0x2f
        /*0002*/ 	.short	(.L_1 - .L_0)
	.align		4
.L_0:
        /*0004*/ 	.word	index@(_Z10pi_leibnizPdx)
        /*0008*/ 	.word	0x0000001e


	//----- nvinfo : EIATTR_FRAME_SIZE
	.align		4
.L_1:
        /*000c*/ 	.byte	0x04, 0x11
        /*000e*/ 	.short	(.L_3 - .L_2)
	.align		4
.L_2:
        /*0010*/ 	.word	index@($__internal_0_$__cuda_sm20_div_rn_f64_full)
        /*0014*/ 	.word	0x00000000


	//----- nvinfo : EIATTR_FRAME_SIZE
	.align		4
.L_3:
        /*0018*/ 	.byte	0x04, 0x11
        /*001a*/ 	.short	(.L_5 - .L_4)
	.align		4
.L_4:
        /*001c*/ 	.word	index@(_Z10pi_leibnizPdx)
        /*0020*/ 	.word	0x00000000


	//----- nvinfo : EIATTR_MIN_STACK_SIZE
	.align		4
.L_5:
        /*0024*/ 	.byte	0x04, 0x12
        /*0026*/ 	.short	(.L_7 - .L_6)
	.align		4
.L_6:
        /*0028*/ 	.word	index@(_Z10pi_leibnizPdx)
        /*002c*/ 	.word	0x00000000
.L_7:


//--------------------- .nv.compat                --------------------------
	.section	.nv.compat,"",@"SHT_CUDA_COMPAT_INFO"
	.align	4
        /*0000*/ 	.byte	0x02, 0x09, 0x00, 0x00, 0x02, 0x02, 0x01, 0x00, 0x02, 0x05, 0x05, 0x00, 0x03, 0x07, 0x01, 0x01
        /*0010*/ 	.byte	0x02, 0x03, 0x00, 0x00, 0x02, 0x06, 0x01, 0x00, 0x04, 0x0b, 0x08, 0x00, 0x01, 0x00, 0x00, 0x00
        /*0020*/ 	.byte	0x00, 0x00, 0x00, 0x00


//--------------------- .nv.info._Z10pi_leibnizPdx --------------------------
	.section	.nv.info._Z10pi_leibnizPdx,"",@"SHT_CUDA_INFO"
	.sectionflags	@""
	.align	4


	//----- nvinfo : EIATTR_CUDA_API_VERSION
	.align		4
        /*0000*/ 	.byte	0x04, 0x37
        /*0002*/ 	.short	(.L_9 - .L_8)
.L_8:
        /*0004*/ 	.word	0x00000082


	//----- nvinfo : EIATTR_KPARAM_INFO
	.align		4
.L_9:
        /*0008*/ 	.byte	0x04, 0x17
        /*000a*/ 	.short	(.L_11 - .L_10)
.L_10:
        /*000c*/ 	.word	0x00000000
        /*0010*/ 	.short	0x0001
        /*0012*/ 	.short	0x0008
        /*0014*/ 	.byte	0x00, 0xf0, 0x21, 0x00


	//----- nvinfo : EIATTR_KPARAM_INFO
	.align		4
.L_11:
        /*0018*/ 	.byte	0x04, 0x17
        /*001a*/ 	.short	(.L_13 - .L_12)
.L_12:
        /*001c*/ 	.word	0x00000000
        /*0020*/ 	.short	0x0000
        /*0022*/ 	.short	0x0000
        /*0024*/ 	.byte	0x00, 0xf5, 0x21, 0x00


	//----- nvinfo : EIATTR_SPARSE_MMA_MASK
	.align		4
.L_13:
        /*0028*/ 	.byte	0x03, 0x50
        /*002a*/ 	.short	0x0000


	//----- nvinfo : EIATTR_MAXREG_COUNT
	.align		4
        /*002c*/ 	.byte	0x03, 0x1b
        /*002e*/ 	.short	0x00ff


	//----- nvinfo : EIATTR_MERCURY_ISA_VERSION
	.align		4
        /*0030*/ 	.byte	0x03, 0x5f
        /*0032*/ 	.short	0x0101


	//----- nvinfo : EIATTR_VRC_CTA_INIT_COUNT
	.align		4
        /*0034*/ 	.byte	0x02, 0x4a
	.zero		1
	.zero		1


	//----- nvinfo : EIATTR_EXIT_INSTR_OFFSETS
	.align		4
        /*0038*/ 	.byte	0x04, 0x1c
        /*003a*/ 	.short	(.L_15 - .L_14)


	//   ....[0]....
.L_14:
        /*003c*/ 	.word	0x000003a0


	//----- nvinfo : EIATTR_CRS_STACK_SIZE
	.align		4
.L_15:
        /*0040*/ 	.byte	0x04, 0x1e
        /*0042*/ 	.short	(.L_17 - .L_16)
.L_16:
        /*0044*/ 	.word	0x00000000


	//----- nvinfo : EIATTR_CBANK_PARAM_SIZE
	.align		4
.L_17:
        /*0048*/ 	.byte	0x03, 0x19
        /*004a*/ 	.short	0x0010


	//----- nvinfo : EIATTR_PARAM_CBANK
	.align		4
        /*004c*/ 	.byte	0x04, 0x0a
        /*004e*/ 	.short	(.L_19 - .L_18)
	.align		4
.L_18:
        /*0050*/ 	.word	index@(.nv.constant0._Z10pi_leibnizPdx)
        /*0054*/ 	.short	0x0380
        /*0056*/ 	.short	0x0010


	//----- nvinfo : EIATTR_SW_WAR
	.align		4
.L_19:
        /*0058*/ 	.byte	0x04, 0x36
        /*005a*/ 	.short	(.L_21 - .L_20)
.L_20:
        /*005c*/ 	.word	0x00000008
.L_21:


//--------------------- .nv.callgraph             --------------------------
	.section	.nv.callgraph,"",@"SHT_CUDA_CALLGRAPH"
	.align	4
	.sectionentsize	8
	.align		4
        /*0000*/ 	.word	0x00000000
	.align		4
        /*0004*/ 	.word	0xffffffff
	.align		4
        /*0008*/ 	.word	0x00000000
	.align		4
        /*000c*/ 	.word	0xfffffffe
	.align		4
        /*0010*/ 	.word	0x00000000
	.align		4
        /*0014*/ 	.word	0xfffffffd
	.align		4
        /*0018*/ 	.word	0x00000000
	.align		4
        /*001c*/ 	.word	0xfffffffc


//--------------------- .text._Z10pi_leibnizPdx   --------------------------
	.section	.text._Z10pi_leibnizPdx,"ax",@progbits
	.align	128
        .global         _Z10pi_leibnizPdx
        .type           _Z10pi_leibnizPdx,@function
        .size           _Z10pi_leibnizPdx,(.L_x_11 - _Z10pi_leibnizPdx)
        .other          _Z10pi_leibnizPdx,@"STO_CUDA_ENTRY STV_DEFAULT"
_Z10pi_leibnizPdx:
.text._Z10pi_leibnizPdx:
[----:B------:R-:W-:Y:S01]  /*0000*/  LDC R1, c[0x0][0x37c] ;  /* 0x0000df00ff017b82 */ /* 0x000fe20000000800 */
[----:B------:R-:W0:Y:S07]  /*0010*/  S2R R3, SR_TID.X ;  /* 0x0000000000037919 */ /* 0x000e2e0000002100 */
[----:B------:R-:W0:Y:S01]  /*0020*/  S2UR UR4, SR_CTAID.X ;  /* 0x00000000000479c3 */ /* 0x000e220000002500 */
[----:B------:R-:W1:Y:S01]  /*0030*/  LDCU.64 UR8, c[0x0][0x388] ;  /* 0x00007100ff0877ac */ /* 0x000e620008000a00 */
[----:B------:R-:W-:Y:S01]  /*0040*/  BSSY.RECONVERGENT B0, `(.L_x_0) ;  /* 0x0000033000007945 */ /* 0x000fe20003800200 */
[----:B------:R-:W-:Y:S01]  /*0050*/  CS2R R14, SRZ ;  /* 0x00000000000e7805 */ /* 0x000fe2000001ff00 */
[----:B------:R-:W2:Y:S04]  /*0060*/  LDCU.64 UR6, c[0x0][0x358] ;  /* 0x00006b00ff0677ac */ /* 0x000ea80008000a00 */
[----:B------:R-:W0:Y:S01]  /*0070*/  LDC R12, c[0x0][0x360] ;  /* 0x0000d800ff0c7b82 */ /* 0x000e220000000800 */
[----:B------:R-:W3:Y:S01]  /*0080*/  LDCU.64 UR10, c[0x0][0x388] ;  /* 0x00007100ff0a77ac */ /* 0x000ee20008000a00 */
[----:B0-----:R-:W-:-:S05]  /*0090*/  IMAD R2, R12, UR4, R3 ;  /* 0x000000040c027c24 */ /* 0x001fca000f8e0203 */
[----:B-1----:R-:W-:-:S04]  /*00a0*/  ISETP.GE.U32.AND P0, PT, R2, UR8, PT ;  /* 0x0000000802007c0c */ /* 0x002fc8000bf06070 */
[----:B------:R-:W-:-:S13]  /*00b0*/  ISETP.GE.U32.AND.EX P0, PT, RZ, UR9, PT, P0 ;  /* 0x00000009ff007c0c */ /* 0x000fda000bf06100 */
[----:B--23--:R-:W-:Y:S05]  /*00c0*/  @P0 BRA `(.L_x_1) ;  /* 0x0000000000a80947 */ /* 0x00cfea0003800000 */
[----:B------:R-:W0:Y:S01]  /*00d0*/  LDCU UR4, c[0x0][0x370] ;  /* 0x00006e00ff0477ac */ /* 0x000e220008000800 */
[----:B------:R-:W-:Y:S01]  /*00e0*/  IMAD.MOV.U32 R3, RZ, RZ, RZ ;  /* 0x000000ffff037224 */ /* 0x000fe200078e00ff */
[----:B------:R-:W-:Y:S01]  /*00f0*/  CS2R R14, SRZ ;  /* 0x00000000000e7805 */ /* 0x000fe2000001ff00 */
[----:B0-----:R-:W-:Y:S01]  /*0100*/  IMAD.WIDE.U32 R12, R12, UR4, RZ ;  /* 0x000000040c0c7c25 */ /* 0x001fe2000f8e00ff */
[----:B------:R-:W-:-:S03]  /*0110*/  UMOV UR4, URZ ;  /* 0x000000ff00047c82 */ /* 0x000fc60008000000 */
[----:B------:R-:W-:-:S07]  /*0120*/  VIADD R4, R13, UR4 ;  /* 0x000000040d047c36 */ /* 0x000fce0008000000 */
.L_x_4:
[----:B------:R-:W0:Y:S01]  /*0130*/  I2F.F64.U64 R26, R2 ;  /* 0x00000002001a7312 */ /* 0x000e220000301800 */
[----:B------:R-:W-:Y:S01]  /*0140*/  IMAD.MOV.U32 R6, RZ, RZ, 0x0 ;  /* 0x00000000ff067424 */ /* 0x000fe200078e00ff */
[----:B------:R-:W-:Y:S01]  /*0150*/  LOP3.LUT R0, R2, 0x1, RZ, 0xc0, !PT ;  /* 0x0000000102007812 */ /* 0x000fe200078ec0ff */
[----:B------:R-:W-:Y:S01]  /*0160*/  IMAD.MOV.U32 R7, RZ, RZ, 0x3ff00000 ;  /* 0x3ff00000ff077424 */ /* 0x000fe200078e00ff */
[----:B------:R-:W-:Y:S01]  /*0170*/  BSSY.RECONVERGENT B1, `(.L_x_2) ;  /* 0x000001d000017945 */ /* 0x000fe20003800200 */
[----:B------:R-:W-:Y:S01]  /*0180*/  IMAD.MOV.U32 R16, RZ, RZ, 0x3ff00000 ;  /* 0x3ff00000ff107424 */ /* 0x000fe200078e00ff */
[----:B------:R-:W-:-:S04]  /*0190*/  ISETP.NE.U32.AND P0, PT, R0, 0x1, PT ;  /* 0x000000010000780c */ /* 0x000fc80003f05070 */
[----:B------:R-:W-:-:S04]  /*01a0*/  ISETP.NE.U32.AND.EX P0, PT, RZ, RZ, PT, P0 ;  /* 0x000000ffff00720c */ /* 0x000fc80003f05100 */
[----:B------:R-:W-:Y:S01]  /*01b0*/  FSEL R17, -R16, 1.875, !P0 ;  /* 0x3ff0000010117808 */ /* 0x000fe20004000100 */
[----:B0-----:R-:W-:Y:S01]  /*01c0*/  DFMA R26, R26, 2, R6 ;  /* 0x400000001a1a782b */ /* 0x001fe20000000006 */
[----:B------:R-:W-:Y:S01]  /*01d0*/  IMAD.MOV.U32 R16, RZ, RZ, RZ ;  /* 0x000000ffff107224 */ /* 0x000fe200078e00ff */
[----:B------:R-:W-:Y:S01]  /*01e0*/  IADD3 R2, P0, PT, R2, R12, RZ ;  /* 0x0000000c02027210 */ /* 0x000fe20007f1e0ff */
[----:B------:R-:W-:Y:S01]  /*01f0*/  IMAD.MOV.U32 R6, RZ, RZ, 0x1 ;  /* 0x00000001ff067424 */ /* 0x000fe200078e00ff */
[----:B------:R-:W-:Y:S02]  /*0200*/  FSETP.GEU.AND P2, PT, |R17|, 6.5827683646048100446e-37, PT ;  /* 0x036000001100780b */ /* 0x000fe40003f4e200 */
[----:B------:R-:W0:Y:S01]  /*0210*/  MUFU.RCP64H R7, R27 ;  /* 0x0000001b00077308 */ /* 0x000e220000001800 */
[----:B------:R-:W-:Y:S01]  /*0220*/  IMAD.X R3, R3, 0x1, R4, P0 ;  /* 0x0000000103037824 */ /* 0x000fe200000e0604 */
[----:B------:R-:W-:-:S04]  /*0230*/  ISETP.GE.U32.AND P0, PT, R2, UR10, PT ;  /* 0x0000000a02007c0c */ /* 0x000fc8000bf06070 */
[----:B------:R-:W-:Y:S01]  /*0240*/  ISETP.GE.U32.AND.EX P0, PT, R3, UR11, PT, P0 ;  /* 0x0000000b03007c0c */ /* 0x000fe2000bf06100 */
[----:B0-----:R-:W-:-:S08]  /*0250*/  DFMA R8, -R26, R6, 1 ;  /* 0x3ff000001a08742b */ /* 0x001fd00000000106 */
[----:B------:R-:W-:-:S08]  /*0260*/  DFMA R8, R8, R8, R8 ;  /* 0x000000080808722b */ /* 0x000fd00000000008 */
[----:B------:R-:W-:-:S08]  /*0270*/  DFMA R8, R6, R8, R6 ;  /* 0x000000080608722b */ /* 0x000fd00000000006 */
[----:B------:R-:W-:-:S08]  /*0280*/  DFMA R6, -R26, R8, 1 ;  /* 0x3ff000001a06742b */ /* 0x000fd00000000108 */
[----:B------:R-:W-:-:S08]  /*0290*/  DFMA R6, R8, R6, R8 ;  /* 0x000000060806722b */ /* 0x000fd00000000008 */
[----:B------:R-:W-:-:S08]  /*02a0*/  DMUL R8, R6, R16 ;  /* 0x0000001006087228 */ /* 0x000fd00000000000 */
[----:B------:R-:W-:-:S08]  /*02b0*/  DFMA R10, -R26, R8, R16 ;  /* 0x000000081a0a722b */ /* 0x000fd00000000110 */
[----:B------:R-:W-:-:S10]  /*02c0*/  DFMA R6, R6, R10, R8 ;  /* 0x0000000a0606722b */ /* 0x000fd40000000008 */
[----:B------:R-:W-:-:S05]  /*02d0*/  FFMA R0, RZ, R27, R7 ;  /* 0x0000001bff007223 */ /* 0x000fca0000000007 */
[----:B------:R-:W-:-:S13]  /*02e0*/  FSETP.GT.AND P1, PT, |R0|, 1.469367938527859385e-39, PT ;  /* 0x001000000000780b */ /* 0x000fda0003f24200 */
[----:B------:R-:W-:Y:S05]  /*02f0*/  @P1 BRA P2, `(.L_x_3) ;  /* 0x0000000000101947 */ /* 0x000fea0001000000 */
[----:B------:R-:W-:-:S07]  /*0300*/  MOV R0, 0x320 ;  /* 0x0000032000007802 */ /* 0x000fce0000000f00 */
[----:B------:R-:W-:Y:S05]  /*0310*/  CALL.REL.NOINC `($__internal_0_$__cuda_sm20_div_rn_f64_full) ;  /* 0x0000000000247944 */ /* 0x000fea0003c00000 */
[----:B------:R-:W-:Y:S02]  /*0320*/  IMAD.MOV.U32 R6, RZ, RZ, R18 ;  /* 0x000000ffff067224 */ /* 0x000fe400078e0012 */
[----:B------:R-:W-:-:S07]  /*0330*/  IMAD.MOV.U32 R7, RZ, RZ, R19 ;  /* 0x000000ffff077224 */ /* 0x000fce00078e0013 */
.L_x_3:
[----:B------:R-:W-:Y:S05]  /*0340*/  BSYNC.RECONVERGENT B1 ;  /* 0x0000000000017941 */ /* 0x000fea0003800200 */
.L_x_2:
[----:B------:R-:W-:Y:S01]  /*0350*/  DADD R14, R6, R14 ;  /* 0x00000000060e7229 */ /* 0x000fe2000000000e */
[----:B------:R-:W-:Y:S10]  /*0360*/  @!P0 BRA `(.L_x_4) ;  /* 0xfffffffc00708947 */ /* 0x000ff4000383ffff */
.L_x_1:
[----:B------:R-:W-:Y:S05]  /*0370*/  BSYNC.RECONVERGENT B0 ;  /* 0x0000000000007941 */ /* 0x000fea0003800200 */
.L_x_0:
[----:B------:R-:W0:Y:S02]  /*0380*/  LDC.64 R2, c[0x0][0x380] ;  /* 0x0000e000ff027b82 */ /* 0x000e240000000a00 */
[----:B0-----:R-:W-:Y:S01]  /*0390*/  REDG.E.ADD.F64.RN.STRONG.GPU desc[UR6][R2.64], R14 ;  /* 0x0000000e020079a6 */ /* 0x001fe2000c12ff06 */
[----:B------:R-:W-:Y:S05]  /*03a0*/  EXIT ;  /* 0x000000000000794d */ /* 0x000fea0003800000 */
        .weak           $__internal_0_$__cuda_sm20_div_rn_f64_full
        .type           $__internal_0_$__cuda_sm20_div_rn_f64_full,@function
        .size           $__internal_0_$__cuda_sm20_div_rn_f64_full,(.L_x_11 - $__internal_0_$__cuda_sm20_div_rn_f64_full)
$__internal_0_$__cuda_sm20_div_rn_f64_full:
[C---:B------:R-:W-:Y:S01]  /*03b0*/  FSETP.GEU.AND P1, PT, |R27|.reuse, 1.469367938527859385e-39, PT ;  /* 0x001000001b00780b */ /* 0x040fe20003f2e200 */
[--C-:B------:R-:W-:Y:S01]  /*03c0*/  IMAD.MOV.U32 R8, RZ, RZ, R26.reuse ;  /* 0x000000ffff087224 */ /* 0x100fe200078e001a */
[C---:B------:R-:W-:Y:S01]  /*03d0*/  LOP3.LUT R10, R27.reuse, 0x800fffff, RZ, 0xc0, !PT ;  /* 0x800fffff1b0a7812 */ /* 0x040fe200078ec0ff */
[----:B------:R-:W-:Y:S01]  /*03e0*/  IMAD.MOV.U32 R9, RZ, RZ, R27 ;  /* 0x000000ffff097224 */ /* 0x000fe200078e001b */
[----:B------:R-:W-:Y:S01]  /*03f0*/  BSSY.RECONVERGENT B2, `(.L_x_5) ;  /* 0x0000057000027945 */ /* 0x000fe20003800200 */
[----:B------:R-:W-:Y:S01]  /*0400*/  IMAD.MOV.U32 R7, RZ, RZ, R17 ;  /* 0x000000ffff077224 */ /* 0x000fe200078e0011 */
[----:B------:R-:W-:Y:S01]  /*0410*/  LOP3.LUT R11, R10, 0x3ff00000, RZ, 0xfc, !PT ;  /* 0x3ff000000a0b7812 */ /* 0x000fe200078efcff */
[----:B------:R-:W-:Y:S01]  /*0420*/  IMAD.MOV.U32 R10, RZ, RZ, R26 ;  /* 0x000000ffff0a7224 */ /* 0x000fe200078e001a */
[----:B------:R-:W-:Y:S01]  /*0430*/  LOP3.LUT R26, R27, 0x7ff00000, RZ, 0xc0, !PT ;  /* 0x7ff000001b1a7812 */ /* 0x000fe200078ec0ff */
[----:B------:R-:W-:Y:S01]  /*0440*/  IMAD.MOV.U32 R18, RZ, RZ, 0x1 ;  /* 0x00000001ff127424 */ /* 0x000fe200078e00ff */
[C---:B------:R-:W-:Y:S01]  /*0450*/  FSETP.GEU.AND P3, PT, |R7|.reuse, 1.469367938527859385e-39, PT ;  /* 0x001000000700780b */ /* 0x040fe20003f6e200 */
[----:B------:R-:W-:Y:S01]  /*0460*/  IMAD.MOV.U32 R24, RZ, RZ, 0x1ca00000 ;  /* 0x1ca00000ff187424 */ /* 0x000fe200078e00ff */
[----:B------:R-:W-:Y:S01]  /*0470*/  LOP3.LUT R5, R7, 0x7ff00000, RZ, 0xc0, !PT ;  /* 0x7ff0000007057812 */ /* 0x000fe200078ec0ff */
[----:B------:R-:W-:Y:S01]  /*0480*/  @!P1 DMUL R10, R8, 8.98846567431157953865e+307 ;  /* 0x7fe00000080a9828 */ /* 0x000fe20000000000 */
[----:B------:R-:W-:-:S02]  /*0490*/  IMAD.MOV.U32 R6, RZ, RZ, RZ ;  /* 0x000000ffff067224 */ /* 0x000fc400078e00ff */
[----:B------:R-:W-:Y:S01]  /*04a0*/  ISETP.GE.U32.AND P2, PT, R5, R26, PT ;  /* 0x0000001a0500720c */ /* 0x000fe20003f46070 */
[----:B------:R-:W-:Y:S02]  /*04b0*/  IMAD.MOV.U32 R25, RZ, RZ, R5 ;  /* 0x000000ffff197224 */ /* 0x000fe400078e0005 */
[----:B------:R-:W0:Y:S04]  /*04c0*/  MUFU.RCP64H R19, R11 ;  /* 0x0000000b00137308 */ /* 0x000e280000001800 */
[----:B------:R-:W-:Y:S01]  /*04d0*/  @!P3 LOP3.LUT R20, R9, 0x7ff00000, RZ, 0xc0, !PT ;  /* 0x7ff000000914b812 */ /* 0x000fe200078ec0ff */
[----:B------:R-:W-:Y:S01]  /*04e0*/  @!P3 IMAD.MOV.U32 R22, RZ, RZ, RZ ;  /* 0x000000ffff16b224 */ /* 0x000fe200078e00ff */
[----:B------:R-:W-:Y:S02]  /*04f0*/  @!P1 LOP3.LUT R26, R11, 0x7ff00000, RZ, 0xc0, !PT ;  /* 0x7ff000000b1a9812 */ /* 0x000fe400078ec0ff */
[----:B------:R-:W-:-:S03]  /*0500*/  @!P3 ISETP.GE.U32.AND P4, PT, R5, R20, PT ;  /* 0x000000140500b20c */ /* 0x000fc60003f86070 */
[----:B------:R-:W-:Y:S01]  /*0510*/  VIADD R27, R26, 0xffffffff ;  /* 0xffffffff1a1b7836 */ /* 0x000fe20000000000 */
[----:B------:R-:W-:-:S04]  /*0520*/  @!P3 SEL R21, R24, 0x63400000, !P4 ;  /* 0x634000001815b807 */ /* 0x000fc80006000000 */
[----:B------:R-:W-:Y:S01]  /*0530*/  @!P3 LOP3.LUT R21, R21, 0x80000000, R7, 0xf8, !PT ;  /* 0x800000001515b812 */ /* 0x000fe200078ef807 */
[----:B0-----:R-:W-:-:S03]  /*0540*/  DFMA R16, R18, -R10, 1 ;  /* 0x3ff000001210742b */ /* 0x001fc6000000080a */
[----:B------:R-:W-:-:S05]  /*0550*/  @!P3 LOP3.LUT R23, R21, 0x100000, RZ, 0xfc, !PT ;  /* 0x001000001517b812 */ /* 0x000fca00078efcff */
[----:B------:R-:W-:-:S08]  /*0560*/  DFMA R16, R16, R16, R16 ;  /* 0x000000101010722b */ /* 0x000fd00000000010 */
[----:B------:R-:W-:Y:S01]  /*0570*/  DFMA R18, R18, R16, R18 ;  /* 0x000000101212722b */ /* 0x000fe20000000012 */
[----:B------:R-:W-:Y:S01]  /*0580*/  SEL R17, R24, 0x63400000, !P2 ;  /* 0x6340000018117807 */ /* 0x000fe20005000000 */
[----:B------:R-:W-:-:S03]  /*0590*/  IMAD.MOV.U32 R16, RZ, RZ, RZ ;  /* 0x000000ffff107224 */ /* 0x000fc600078e00ff */
[----:B------:R-:W-:-:S03]  /*05a0*/  LOP3.LUT R17, R17, 0x800fffff, R7, 0xf8, !PT ;  /* 0x800fffff11117812 */ /* 0x000fc600078ef807 */
[----:B------:R-:W-:-:S03]  /*05b0*/  DFMA R20, R18, -R10, 1 ;  /* 0x3ff000001214742b */ /* 0x000fc6000000080a */
[----:B------:R-:W-:-:S05]  /*05c0*/  @!P3 DFMA R16, R16, 2, -R22 ;  /* 0x400000001010b82b */ /* 0x000fca0000000816 */
[----:B------:R-:W-:-:S05]  /*05d0*/  DFMA R18, R18, R20, R18 ;  /* 0x000000141212722b */ /* 0x000fca0000000012 */
[----:B------:R-:W-:-:S03]  /*05e0*/  @!P3 LOP3.LUT R25, R17, 0x7ff00000, RZ, 0xc0, !PT ;  /* 0x7ff000001119b812 */ /* 0x000fc600078ec0ff */
[----:B------:R-:W-:Y:S02]  /*05f0*/  DMUL R20, R18, R16 ;  /* 0x0000001012147228 */ /* 0x000fe40000000000 */
[----:B------:R-:W-:-:S05]  /*0600*/  VIADD R22, R25, 0xffffffff ;  /* 0xffffffff19167836 */ /* 0x000fca0000000000 */
[----:B------:R-:W-:Y:S01]  /*0610*/  ISETP.GT.U32.AND P1, PT, R22, 0x7feffffe, PT ;  /* 0x7feffffe1600780c */ /* 0x000fe20003f24070 */
[----:B------:R-:W-:-:S03]  /*0620*/  DFMA R22, R20, -R10, R16 ;  /* 0x8000000a1416722b */ /* 0x000fc60000000010 */
[----:B------:R-:W-:-:S05]  /*0630*/  ISETP.GT.U32.OR P1, PT, R27, 0x7feffffe, P1 ;  /* 0x7feffffe1b00780c */ /* 0x000fca0000f24470 */
[----:B------:R-:W-:-:S08]  /*0640*/  DFMA R22, R18, R22, R20 ;  /* 0x000000161216722b */ /* 0x000fd00000000014 */
[----:B------:R-:W-:Y:S05]  /*0650*/  @P1 BRA `(.L_x_6) ;  /* 0x00000000006c1947 */ /* 0x000fea0003800000 */
[----:B------:R-:W-:-:S04]  /*0660*/  LOP3.LUT R18, R9, 0x7ff00000, RZ, 0xc0, !PT ;  /* 0x7ff0000009127812 */ /* 0x000fc800078ec0ff */
[CC--:B------:R-:W-:Y:S02]  /*0670*/  VIADDMNMX R6, R5.reuse, -R18.reuse, 0xb9600000, !PT ;  /* 0xb960000005067446 */ /* 0x0c0fe40007800912 */
[----:B------:R-:W-:Y:S02]  /*0680*/  ISETP.GE.U32.AND P1, PT, R5, R18, PT ;  /* 0x000000120500720c */ /* 0x000fe40003f26070 */
[----:B------:R-:W-:Y:S01]  /*0690*/  VIMNMX R5, PT, PT, R6, 0x46a00000, PT ;  /* 0x46a0000006057848 */ /* 0x000fe20003fe0100 */
[----:B------:R-:W-:Y:S01]  /*06a0*/  IMAD.MOV.U32 R6, RZ, RZ, RZ ;  /* 0x000000ffff067224 */ /* 0x000fe200078e00ff */
[----:B------:R-:W-:-:S05]  /*06b0*/  SEL R24, R24, 0x63400000, !P1 ;  /* 0x6340000018187807 */ /* 0x000fca0004800000 */
[----:B------:R-:W-:-:S04]  /*06c0*/  IMAD.IADD R5, R5, 0x1, -R24 ;  /* 0x0000000105057824 */ /* 0x000fc800078e0a18 */
[----:B------:R-:W-:-:S06]  /*06d0*/  VIADD R7, R5, 0x7fe00000 ;  /* 0x7fe0000005077836 */ /* 0x000fcc0000000000 */
[----:B------:R-:W-:-:S10]  /*06e0*/  DMUL R18, R22, R6 ;  /* 0x0000000616127228 */ /* 0x000fd40000000000 */
[----:B------:R-:W-:-:S13]  /*06f0*/  FSETP.GTU.AND P1, PT, |R19|, 1.469367938527859385e-39, PT ;  /* 0x001000001300780b */ /* 0x000fda0003f2c200 */
[----:B------:R-:W-:Y:S05]  /*0700*/  @P1 BRA `(.L_x_7) ;  /* 0x0000000000941947 */ /* 0x000fea0003800000 */
[----:B------:R-:W-:Y:S01]  /*0710*/  DFMA R10, R22, -R10, R16 ;  /* 0x8000000a160a722b */ /* 0x000fe20000000010 */
[----:B------:R-:W-:-:S09]  /*0720*/  IMAD.MOV.U32 R6, RZ, RZ, RZ ;  /* 0x000000ffff067224 */ /* 0x000fd200078e00ff */
[C---:B------:R-:W-:Y:S02]  /*0730*/  FSETP.NEU.AND P1, PT, R11.reuse, RZ, PT ;  /* 0x000000ff0b00720b */ /* 0x040fe40003f2d000 */
[----:B------:R-:W-:-:S04]  /*0740*/  LOP3.LUT R17, R11, 0x80000000, R9, 0x48, !PT ;  /* 0x800000000b117812 */ /* 0x000fc800078e4809 */
[----:B------:R-:W-:-:S07]  /*0750*/  LOP3.LUT R7, R17, R7, RZ, 0xfc, !PT ;  /* 0x0000000711077212 */ /* 0x000fce00078efcff */
[----:B------:R-:W-:Y:S05]  /*0760*/  @!P1 BRA `(.L_x_7) ;  /* 0x00000000007c9947 */ /* 0x000fea0003800000 */
[----:B------:R-:W-:Y:S01]  /*0770*/  IMAD.MOV R9, RZ, RZ, -R5 ;  /* 0x000000ffff097224 */ /* 0x000fe200078e0a05 */
[----:B------:R-:W-:Y:S01]  /*0780*/  DMUL.RP R6, R22, R6 ;  /* 0x0000000616067228 */ /* 0x000fe20000008000 */
[----:B------:R-:W-:Y:S01]  /*0790*/  IMAD.MOV.U32 R8, RZ, RZ, RZ ;  /* 0x000000ffff087224 */ /* 0x000fe200078e00ff */
[----:B------:R-:W-:-:S05]  /*07a0*/  IADD3 R5, PT, PT, -R5, -0x43300000, RZ ;  /* 0xbcd0000005057810 */ /* 0x000fca0007ffe1ff */
[----:B------:R-:W-:-:S03]  /*07b0*/  DFMA R8, R18, -R8, R22 ;  /* 0x800000081208722b */ /* 0x000fc60000000016 */
[----:B------:R-:W-:-:S07]  /*07c0*/  LOP3.LUT R17, R7, R17, RZ, 0x3c, !PT ;  /* 0x0000001107117212 */ /* 0x000fce00078e3cff */
[----:B------:R-:W-:-:S04]  /*07d0*/  FSETP.NEU.AND P1, PT, |R9|, R5, PT ;  /* 0x000000050900720b */ /* 0x000fc80003f2d200 */
[----:B------:R-:W-:Y:S02]  /*07e0*/  FSEL R18, R6, R18, !P1 ;  /* 0x0000001206127208 */ /* 0x000fe40004800000 */
[----:B------:R-:W-:Y:S01]  /*07f0*/  FSEL R19, R17, R19, !P1 ;  /* 0x0000001311137208 */ /* 0x000fe20004800000 */
[----:B------:R-:W-:Y:S06]  /*0800*/  BRA `(.L_x_7) ;  /* 0x0000000000547947 */ /* 0x000fec0003800000 */
.L_x_6:
[----:B------:R-:W-:-:S14]  /*0810*/  DSETP.NAN.AND P1, PT, R6, R6, PT ;  /* 0x000000060600722a */ /* 0x000fdc0003f28000 */
[----:B------:R-:W-:Y:S05]  /*0820*/  @P1 BRA `(.L_x_8) ;  /* 0x0000000000441947 */ /* 0x000fea0003800000 */
[----:B------:R-:W-:-:S14]  /*0830*/  DSETP.NAN.AND P1, PT, R8, R8, PT ;  /* 0x000000080800722a */ /* 0x000fdc0003f28000 */
[----:B------:R-:W-:Y:S05]  /*0840*/  @P1 BRA `(.L_x_9) ;  /* 0x0000000000301947 */ /* 0x000fea0003800000 */
[----:B------:R-:W-:Y:S01]  /*0850*/  ISETP.NE.AND P1, PT, R25, R26, PT ;  /* 0x0000001a1900720c */ /* 0x000fe20003f25270 */
[----:B------:R-:W-:Y:S02]  /*0860*/  IMAD.MOV.U32 R18, RZ, RZ, 0x0 ;  /* 0x00000000ff127424 */ /* 0x000fe400078e00ff */
[----:B------:R-:W-:-:S10]  /*0870*/  IMAD.MOV.U32 R19, RZ, RZ, -0x80000 ;  /* 0xfff80000ff137424 */ /* 0x000fd400078e00ff */
[----:B------:R-:W-:Y:S05]  /*0880*/  @!P1 BRA `(.L_x_7) ;  /* 0x0000000000349947 */ /* 0x000fea0003800000 */
[----:B------:R-:W-:Y:S02]  /*0890*/  ISETP.NE.AND P1, PT, R25, 0x7ff00000, PT ;  /* 0x7ff000001900780c */ /* 0x000fe40003f25270 */
[----:B------:R-:W-:Y:S02]  /*08a0*/  LOP3.LUT R19, R7, 0x80000000, R9, 0x48, !PT ;  /* 0x8000000007137812 */ /* 0x000fe400078e4809 */
[----:B------:R-:W-:-:S13]  /*08b0*/  ISETP.EQ.OR P1, PT, R26, RZ, !P1 ;  /* 0x000000ff1a00720c */ /* 0x000fda0004f22670 */
[----:B------:R-:W-:Y:S01]  /*08c0*/  @P1 LOP3.LUT R5, R19, 0x7ff00000, RZ, 0xfc, !PT ;  /* 0x7ff0000013051812 */ /* 0x000fe200078efcff */
[----:B------:R-:W-:Y:S02]  /*08d0*/  @!P1 IMAD.MOV.U32 R18, RZ, RZ, RZ ;  /* 0x000000ffff129224 */ /* 0x000fe400078e00ff */
[----:B------:R-:W-:Y:S02]  /*08e0*/  @P1 IMAD.MOV.U32 R18, RZ, RZ, RZ ;  /* 0x000000ffff121224 */ /* 0x000fe400078e00ff */
[----:B------:R-:W-:Y:S01]  /*08f0*/  @P1 IMAD.MOV.U32 R19, RZ, RZ, R5 ;  /* 0x000000ffff131224 */ /* 0x000fe200078e0005 */
[----:B------:R-:W-:Y:S06]  /*0900*/  BRA `(.L_x_7) ;  /* 0x0000000000147947 */ /* 0x000fec0003800000 */
.L_x_9:
[----:B------:R-:W-:Y:S01]  /*0910*/  LOP3.LUT R19, R9, 0x80000, RZ, 0xfc, !PT ;  /* 0x0008000009137812 */ /* 0x000fe200078efcff */
[----:B------:R-:W-:Y:S01]  /*0920*/  IMAD.MOV.U32 R18, RZ, RZ, R8 ;  /* 0x000000ffff127224 */ /* 0x000fe200078e0008 */
[----:B------:R-:W-:Y:S06]  /*0930*/  BRA `(.L_x_7) ;  /* 0x0000000000087947 */ /* 0x000fec0003800000 */
.L_x_8:
[----:B------:R-:W-:Y:S01]  /*0940*/  LOP3.LUT R19, R7, 0x80000, RZ, 0xfc, !PT ;  /* 0x0008000007137812 */ /* 0x000fe200078efcff */
[----:B------:R-:W-:-:S07]  /*0950*/  IMAD.MOV.U32 R18, RZ, RZ, RZ ;  /* 0x000000ffff127224 */ /* 0x000fce00078e00ff */
.L_x_7:
[----:B------:R-:W-:Y:S05]  /*0960*/  BSYNC.RECONVERGENT B2 ;  /* 0x0000000000027941 */ /* 0x000fea0003800200 */
.L_x_5:
[----:B------:R-:W-:Y:S02]  /*0970*/  IMAD.MOV.U32 R6, RZ, RZ, R0 ;  /* 0x000000ffff067224 */ /* 0x000fe400078e0000 */
[----:B------:R-:W-:-:S04]  /*0980*/  IMAD.MOV.U32 R7, RZ, RZ, 0x0 ;  /* 0x00000000ff077424 */ /* 0x000fc800078e00ff */
[----:B------:R-:W-:Y:S05]  /*0990*/  RET.REL.NODEC R6 `(_Z10pi_leibnizPdx) ;  /* 0xfffffff406987950 */ /* 0x000fea0003c3ffff */
.L_x_10:
[----:B------:R-:W-:-:S00]  /*09a0*/  BRA `(.L_x_10) ;  /* 0xfffffffc00fc7947 */ /* 0x000fc0000383ffff */
[----:B------:R-:W-:-:S00]  /*09b0*/  NOP ;  /* 0x0000000000007918 */ /* 0x000fc00000000000 */
        /* <DEDUP_REMOVED lines=12> */
.L_x_11:


//--------------------- .nv.shared.reserved.0     --------------------------
	.section	.nv.shared.reserved.0,"aw",@nobits
	.weak		__nv_reservedSMEM_offset_0_alias
	.size		__nv_reservedSMEM_offset_0_alias, 0, 64
	.other		__nv_reservedSMEM_offset_0_alias,@"STO_CUDA_RESERVED_SHARED STV_DEFAULT"
__nv_reservedSMEM_offset_0_alias:
	.zero		0
	.zero		64


//--------------------- .nv.constant0._Z10pi_leibnizPdx --------------------------
	.section	.nv.constant0._Z10pi_leibnizPdx,"a",@progbits
	.sectionflags	@""
	.align	4
.nv.constant0._Z10pi_leibnizPdx:
	.zero		912


//--------------------- SYMBOLS --------------------------

	.type		.nv.reservedSmem.offset0,@object
	.size		.nv.reservedSmem.offset0,0x4
